	.headerflags	@"EF_CUDA_TEXMODE_UNIFIED EF_CUDA_64BIT_ADDRESS EF_CUDA_ACCELERATORS EF_CUDA_SM90 EF_CUDA_VIRTUAL_SM(EF_CUDA_SM90)"
	.elftype	@"ET_EXEC"


//--------------------- .nv.info                  --------------------------
	.section	.nv.info,"",@"SHT_CUDA_INFO"
	.align	4


	//----- nvinfo : EIATTR_REGCOUNT
	.align		4
        /*0000*/ 	.byte	0x04, 0x2f
        /*0002*/ 	.short	(.L_1 - .L_0)
	.align		4
.L_0:
        /*0004*/ 	.word	index@(triton_poi_fused__softmax_add_div_2)
        /*0008*/ 	.word	0x00000010


	//----- nvinfo : EIATTR_MIN_STACK_SIZE
	.align		4
.L_1:
        /*000c*/ 	.byte	0x04, 0x12
        /*000e*/ 	.short	(.L_3 - .L_2)
	.align		4
.L_2:
        /*0010*/ 	.word	index@(triton_poi_fused__softmax_add_div_2)
        /*0014*/ 	.word	0x00000000


	//----- nvinfo : EIATTR_FRAME_SIZE
	.align		4
.L_3:
        /*0018*/ 	.byte	0x04, 0x11
        /*001a*/ 	.short	(.L_5 - .L_4)
	.align		4
.L_4:
        /*001c*/ 	.word	index@(triton_poi_fused__softmax_add_div_2)
        /*0020*/ 	.word	0x00000000


	//----- nvinfo : EIATTR_MIN_STACK_SIZE
	.align		4
.L_5:
        /*0024*/ 	.byte	0x04, 0x12
        /*0026*/ 	.short	(.L_7 - .L_6)
	.align		4
.L_6:
        /*0028*/ 	.word	index@(triton_poi_fused__softmax_add_div_2)
        /*002c*/ 	.word	0x00000000
.L_7:


//--------------------- .nv.info.triton_poi_fused__softmax_add_div_2 --------------------------
	.section	.nv.info.triton_poi_fused__softmax_add_div_2,"",@"SHT_CUDA_INFO"
	.sectionflags	@""
	.align	4


	//----- nvinfo : EIATTR_CUDA_API_VERSION
	.align		4
        /*0000*/ 	.byte	0x04, 0x37
        /*0002*/ 	.short	(.L_9 - .L_8)
.L_8:
        /*0004*/ 	.word	0x0000007c


	//----- nvinfo : EIATTR_KPARAM_INFO
	.align		4
.L_9:
        /*0008*/ 	.byte	0x04, 0x17
        /*000a*/ 	.short	(.L_11 - .L_10)
.L_10:
        /*000c*/ 	.word	0x00000000
        /*0010*/ 	.short	0x0004
        /*0012*/ 	.short	0x0020
        /*0014*/ 	.byte	0x00, 0xf0, 0x11, 0x00


	//----- nvinfo : EIATTR_KPARAM_INFO
	.align		4
.L_11:
        /*0018*/ 	.byte	0x04, 0x17
        /*001a*/ 	.short	(.L_13 - .L_12)
.L_12:
        /*001c*/ 	.word	0x00000000
        /*0020*/ 	.short	0x0003
        /*0022*/ 	.short	0x0018
        /*0024*/ 	.byte	0x00, 0xf4, 0x21, 0x00


	//----- nvinfo : EIATTR_KPARAM_INFO
	.align		4
.L_13:
        /*0028*/ 	.byte	0x04, 0x17
        /*002a*/ 	.short	(.L_15 - .L_14)
.L_14:
        /*002c*/ 	.word	0x00000000
        /*0030*/ 	.short	0x0002
        /*0032*/ 	.short	0x0010
        /*0034*/ 	.byte	0x00, 0xf4, 0x21, 0x00


	//----- nvinfo : EIATTR_KPARAM_INFO
	.align		4
.L_15:
        /*0038*/ 	.byte	0x04, 0x17
        /*003a*/ 	.short	(.L_17 - .L_16)
.L_16:
        /*003c*/ 	.word	0x00000000
        /*0040*/ 	.short	0x0001
        /*0042*/ 	.short	0x0008
        /*0044*/ 	.byte	0x00, 0xf4, 0x21, 0x00


	//----- nvinfo : EIATTR_KPARAM_INFO
	.align		4
.L_17:
        /*0048*/ 	.byte	0x04, 0x17
        /*004a*/ 	.short	(.L_19 - .L_18)
.L_18:
        /*004c*/ 	.word	0x00000000
        /*0050*/ 	.short	0x0000
        /*0052*/ 	.short	0x0000
        /*0054*/ 	.byte	0x00, 0xf4, 0x21, 0x00


	//----- nvinfo : EIATTR_SPARSE_MMA_MASK
	.align		4
.L_19:
        /*0058*/ 	.byte	0x03, 0x50
        /*005a*/ 	.short	0x0000


	//----- nvinfo : EIATTR_MAXREG_COUNT
	.align		4
        /*005c*/ 	.byte	0x03, 0x1b
        /*005e*/ 	.short	0x00ff


	//----- nvinfo : EIATTR_EXIT_INSTR_OFFSETS
	.align		4
        /*0060*/ 	.byte	0x04, 0x1c
        /*0062*/ 	.short	(.L_21 - .L_20)


	//   ....[0]....
.L_20:
        /*0064*/ 	.word	0x000002d0


	//   ....[1]....
        /*0068*/ 	.word	0x000002f0


	//----- nvinfo : EIATTR_REQNTID
	.align		4
.L_21:
        /*006c*/ 	.byte	0x04, 0x10
        /*006e*/ 	.short	(.L_23 - .L_22)
.L_22:
        /*0070*/ 	.word	0x00000080
        /*0074*/ 	.word	0x00000001
        /*0078*/ 	.word	0x00000001


	//----- nvinfo : EIATTR_CBANK_PARAM_SIZE
	.align		4
.L_23:
        /*007c*/ 	.byte	0x03, 0x19
        /*007e*/ 	.short	0x0024


	//----- nvinfo : EIATTR_PARAM_CBANK
	.align		4
        /*0080*/ 	.byte	0x04, 0x0a
        /*0082*/ 	.short	(.L_25 - .L_24)
	.align		4
.L_24:
        /*0084*/ 	.word	index@(.nv.constant0.triton_poi_fused__softmax_add_div_2)
        /*0088*/ 	.short	0x0210
        /*008a*/ 	.short	0x0024


	//----- nvinfo : EIATTR_SW_WAR
	.align		4
.L_25:
        /*008c*/ 	.byte	0x04, 0x36
        /*008e*/ 	.short	(.L_27 - .L_26)
.L_26:
        /*0090*/ 	.word	0x00000008
.L_27:


//--------------------- .nv.callgraph             --------------------------
	.section	.nv.callgraph,"",@"SHT_CUDA_CALLGRAPH"
	.align	4
	.sectionentsize	8
	.align		4
        /*0000*/ 	.word	0x00000000
	.align		4
        /*0004*/ 	.word	0xffffffff
	.align		4
        /*0008*/ 	.word	0x00000000
	.align		4
        /*000c*/ 	.word	0xfffffffe
	.align		4
        /*0010*/ 	.word	0x00000000
	.align		4
        /*0014*/ 	.word	0xfffffffd
	.align		4
        /*0018*/ 	.word	0x00000000
	.align		4
        /*001c*/ 	.word	0xfffffffc


//--------------------- .text.triton_poi_fused__softmax_add_div_2 --------------------------
	.section	.text.triton_poi_fused__softmax_add_div_2,"ax",@progbits
	.align	128
        .global         triton_poi_fused__softmax_add_div_2
        .type           triton_poi_fused__softmax_add_div_2,@function
        .size           triton_poi_fused__softmax_add_div_2,(.L_x_1 - triton_poi_fused__softmax_add_div_2)
        .other          triton_poi_fused__softmax_add_div_2,@"STO_CUDA_ENTRY STV_DEFAULT"
triton_poi_fused__softmax_add_div_2:
.text.triton_poi_fused__softmax_add_div_2:
[----:B------:R-:W0:Y:S02]  /*0000*/  LDC R1, c[0x0][0x28] ;  /* 0x00000a00ff017b82 */ /* 0x000e240000000800 */
[----:B------:R-:W1:Y:S01]  /*0010*/  S2R R0, SR_TID.X ;  /* 0x0000000000007919 */ /* 0x000e620000002100 */
[----:B------:R-:W2:Y:S01]  /*0020*/  LDC.64 R4, c[0x0][0x210] ;  /* 0x00008400ff047b82 */ /* 0x000ea20000000a00 */
[----:B------:R-:W-:Y:S01]  /*0030*/  HFMA2.MMA R13, -RZ, RZ, 0, 0 ;  /* 0x00000000ff0d7435 */ /* 0x000fe200000001ff */
[----:B------:R-:W-:Y:S01]  /*0040*/  ULDC.64 UR4, c[0x0][0x208] ;  /* 0x0000820000047ab9 */ /* 0x000fe20000000a00 */
[----:B------:R-:W3:Y:S05]  /*0050*/  S2R R9, SR_CTAID.X ;  /* 0x0000000000097919 */ /* 0x000eea0000002500 */
[----:B------:R-:W4:Y:S01]  /*0060*/  LDC.64 R6, c[0x0][0x218] ;  /* 0x00008600ff067b82 */ /* 0x000f220000000a00 */
[----:B-1----:R-:W-:-:S02]  /*0070*/  LOP3.LUT R0, R0, 0x7f, RZ, 0xc0, !PT ;  /* 0x0000007f00007812 */ /* 0x002fc400078ec0ff */
[----:B---3--:R-:W-:Y:S02]  /*0080*/  SHF.R.S32.HI R2, RZ, 0x18, R9 ;  /* 0x00000018ff027819 */ /* 0x008fe40000011409 */
[----:B------:R-:W-:Y:S02]  /*0090*/  LEA R9, R9, R0, 0x7 ;  /* 0x0000000009097211 */ /* 0x000fe400078e38ff */
[----:B------:R-:W-:Y:S02]  /*00a0*/  SGXT R0, R2, 0x1 ;  /* 0x000000010200781a */ /* 0x000fe40000000200 */
[----:B------:R-:W1:Y:S01]  /*00b0*/  LDC.64 R2, c[0x0][0x220] ;  /* 0x00008800ff027b82 */ /* 0x000e620000000a00 */
[C---:B------:R-:W-:Y:S01]  /*00c0*/  ISETP.GE.AND P3, PT, R9.reuse, 0x100, PT ;  /* 0x000001000900780c */ /* 0x040fe20003f66270 */
[----:B--2---:R-:W-:Y:S01]  /*00d0*/  IMAD.WIDE R4, R9, 0x4, R4 ;  /* 0x0000000409047825 */ /* 0x004fe200078e0204 */
[CC--:B------:R-:W-:Y:S02]  /*00e0*/  LEA.HI R8, R0.reuse, R9.reuse, RZ, 0x6 ;  /* 0x0000000900087211 */ /* 0x0c0fe400078f30ff */
[----:B------:R-:W-:-:S02]  /*00f0*/  LEA.HI R0, R0, R9, RZ, 0x2 ;  /* 0x0000000900007211 */ /* 0x000fc400078f10ff */
[----:B------:R-:W-:-:S04]  /*0100*/  LOP3.LUT R8, R8, 0xffffffc0, RZ, 0xc0, !PT ;  /* 0xffffffc008087812 */ /* 0x000fc800078ec0ff */
[----:B------:R-:W-:Y:S02]  /*0110*/  IADD3 R11, R9, -R8, RZ ;  /* 0x80000008090b7210 */ /* 0x000fe40007ffe0ff */
[----:B------:R-:W2:Y:S01]  /*0120*/  LDC.64 R8, c[0x0][0x228] ;  /* 0x00008a00ff087b82 */ /* 0x000ea20000000a00 */
[----:B------:R-:W-:Y:S02]  /*0130*/  HFMA2.MMA R10, -RZ, RZ, 0, 0 ;  /* 0x00000000ff0a7435 */ /* 0x000fe400000001ff */
[----:B----4-:R-:W-:Y:S01]  /*0140*/  IMAD.WIDE R6, R11, 0x4, R6 ;  /* 0x000000040b067825 */ /* 0x010fe200078e0206 */
[----:B------:R-:W-:Y:S02]  /*0150*/  SHF.R.S32.HI R11, RZ, 0x2, R0 ;  /* 0x00000002ff0b7819 */ /* 0x000fe40000011400 */
[----:B------:R-:W-:Y:S02]  /*0160*/  MOV R0, RZ ;  /* 0x000000ff00007202 */ /* 0x000fe40000000f00 */
[----:B------:R-:W3:Y:S01]  /*0170*/  @!P3 LDG.E.EL R13, desc[UR4][R6.64] ;  /* 0x00000004060db981 */ /* 0x000ee2000c2e1900 */
[----:B-1----:R-:W-:-:S03]  /*0180*/  IMAD.WIDE R2, R11, 0x4, R2 ;  /* 0x000000040b027825 */ /* 0x002fc600078e0202 */
[----:B------:R-:W3:Y:S04]  /*0190*/  @!P3 LDG.E R0, desc[UR4][R4.64] ;  /* 0x000000040400b981 */ /* 0x000ee8000c1e1900 */
[----:B------:R-:W4:Y:S01]  /*01a0*/  @!P3 LDG.E.EL R10, desc[UR4][R2.64] ;  /* 0x00000004020ab981 */ /* 0x000f22000c2e1900 */
[----:B--2---:R-:W-:Y:S01]  /*01b0*/  IMAD.WIDE R8, R11, 0x4, R8 ;  /* 0x000000040b087825 */ /* 0x004fe200078e0208 */
[----:B------:R-:W-:-:S06]  /*01c0*/  MOV R11, RZ ;  /* 0x000000ff000b7202 */ /* 0x000fcc0000000f00 */
[----:B------:R-:W2:Y:S01]  /*01d0*/  @!P3 LDG.E.EL R11, desc[UR4][R8.64] ;  /* 0x00000004080bb981 */ /* 0x000ea2000c2e1900 */
[----:B---3--:R-:W-:-:S04]  /*01e0*/  FADD R13, R13, R0 ;  /* 0x000000000d0d7221 */ /* 0x008fc80000000000 */
[----:B----4-:R-:W-:-:S04]  /*01f0*/  FADD R10, R13, -R10 ;  /* 0x8000000a0d0a7221 */ /* 0x010fc80000000000 */
[----:B------:R-:W-:-:S05]  /*0200*/  FMUL R10, R10, 1.4426950216293334961 ;  /* 0x3fb8aa3b0a0a7820 */ /* 0x000fca0000400000 */
[----:B------:R-:W-:Y:S02]  /*0210*/  FSETP.GEU.AND P1, PT, R10, -126, PT ;  /* 0xc2fc00000a00780b */ /* 0x000fe40003f2e000 */
[C---:B--2---:R-:W-:Y:S02]  /*0220*/  FSETP.GT.AND P0, PT, |R11|.reuse, 8.50705917302346158658e+37, PT ;  /* 0x7e8000000b00780b */ /* 0x044fe40003f04200 */
[----:B------:R-:W-:-:S09]  /*0230*/  FSETP.GEU.AND P2, PT, |R11|, 1.175494350822287508e-38, PT ;  /* 0x008000000b00780b */ /* 0x000fd20003f4e200 */
[----:B------:R-:W-:-:S04]  /*0240*/  @!P1 FMUL R10, R10, 0.5 ;  /* 0x3f0000000a0a9820 */ /* 0x000fc80000400000 */
[----:B------:R-:W1:Y:S01]  /*0250*/  MUFU.EX2 R0, R10 ;  /* 0x0000000a00007308 */ /* 0x000e620000000800 */
[----:B------:R-:W-:-:S04]  /*0260*/  @P0 FMUL R11, R11, 0.25 ;  /* 0x3e8000000b0b0820 */ /* 0x000fc80000400000 */
[----:B------:R-:W-:-:S04]  /*0270*/  @!P2 FMUL R11, R11, 16777216 ;  /* 0x4b8000000b0ba820 */ /* 0x000fc80000400000 */
[----:B------:R-:W2:Y:S01]  /*0280*/  MUFU.RCP R3, R11 ;  /* 0x0000000b00037308 */ /* 0x000ea20000001000 */
[----:B-1----:R-:W-:-:S04]  /*0290*/  @!P1 FMUL R0, R0, R0 ;  /* 0x0000000000009220 */ /* 0x002fc80000400000 */
[----:B------:R-:W-:-:S04]  /*02a0*/  @P0 FMUL R0, R0, 0.25 ;  /* 0x3e80000000000820 */ /* 0x000fc80000400000 */
[----:B------:R-:W-:-:S04]  /*02b0*/  @!P2 FMUL R0, R0, 16777216 ;  /* 0x4b8000000000a820 */ /* 0x000fc80000400000 */
[----:B--2---:R-:W-:Y:S01]  /*02c0*/  FMUL R3, R3, R0 ;  /* 0x0000000003037220 */ /* 0x004fe20000400000 */
[----:B------:R-:W-:Y:S06]  /*02d0*/  @P3 EXIT ;  /* 0x000000000000394d */ /* 0x000fec0003800000 */
[----:B------:R-:W-:Y:S01]  /*02e0*/  STG.E desc[UR4][R4.64], R3 ;  /* 0x0000000304007986 */ /* 0x000fe2000c101904 */
[----:B------:R-:W-:Y:S05]  /*02f0*/  EXIT ;  /* 0x000000000000794d */ /* 0x000fea0003800000 */
.L_x_0:
[----:B------:R-:W-:-:S00]  /*0300*/  BRA `(.L_x_0) ;  /* 0xfffffffc00fc7947 */ /* 0x000fc0000383ffff */
[----:B------:R-:W-:-:S00]  /*0310*/  NOP ;  /* 0x0000000000007918 */ /* 0x000fc00000000000 */
        /* <DEDUP_REMOVED lines=14> */
.L_x_1:


//--------------------- .nv.constant0.triton_poi_fused__softmax_add_div_2 --------------------------
	.section	.nv.constant0.triton_poi_fused__softmax_add_div_2,"a",@progbits
	.sectionflags	@""
	.align	4
.nv.constant0.triton_poi_fused__softmax_add_div_2:
	.zero		564
